	.headerflags	@"EF_CUDA_TEXMODE_UNIFIED EF_CUDA_64BIT_ADDRESS EF_CUDA_ACCELERATORS EF_CUDA_SM90 EF_CUDA_VIRTUAL_SM(EF_CUDA_SM90)"
	.elftype	@"ET_EXEC"


//--------------------- .nv.info                  --------------------------
	.section	.nv.info,"",@"SHT_CUDA_INFO"
	.align	4


	//----- nvinfo : EIATTR_REGCOUNT
	.align		4
        /*0000*/ 	.byte	0x04, 0x2f
        /*0002*/ 	.short	(.L_1 - .L_0)
	.align		4
.L_0:
        /*0004*/ 	.word	index@(triton_poi_fused_cat_33)
        /*0008*/ 	.word	0x0000001c


	//----- nvinfo : EIATTR_MIN_STACK_SIZE
	.align		4
.L_1:
        /*000c*/ 	.byte	0x04, 0x12
        /*000e*/ 	.short	(.L_3 - .L_2)
	.align		4
.L_2:
        /*0010*/ 	.word	index@(triton_poi_fused_cat_33)
        /*0014*/ 	.word	0x00000000


	//----- nvinfo : EIATTR_FRAME_SIZE
	.align		4
.L_3:
        /*0018*/ 	.byte	0x04, 0x11
        /*001a*/ 	.short	(.L_5 - .L_4)
	.align		4
.L_4:
        /*001c*/ 	.word	index@(triton_poi_fused_cat_33)
        /*0020*/ 	.word	0x00000000


	//----- nvinfo : EIATTR_MIN_STACK_SIZE
	.align		4
.L_5:
        /*0024*/ 	.byte	0x04, 0x12
        /*0026*/ 	.short	(.L_7 - .L_6)
	.align		4
.L_6:
        /*0028*/ 	.word	index@(triton_poi_fused_cat_33)
        /*002c*/ 	.word	0x00000000
.L_7:


//--------------------- .nv.info.triton_poi_fused_cat_33 --------------------------
	.section	.nv.info.triton_poi_fused_cat_33,"",@"SHT_CUDA_INFO"
	.sectionflags	@""
	.align	4


	//----- nvinfo : EIATTR_CUDA_API_VERSION
	.align		4
        /*0000*/ 	.byte	0x04, 0x37
        /*0002*/ 	.short	(.L_9 - .L_8)
.L_8:
        /*0004*/ 	.word	0x0000007c


	//----- nvinfo : EIATTR_KPARAM_INFO
	.align		4
.L_9:
        /*0008*/ 	.byte	0x04, 0x17
        /*000a*/ 	.short	(.L_11 - .L_10)
.L_10:
        /*000c*/ 	.word	0x00000000
        /*0010*/ 	.short	0x0009
        /*0012*/ 	.short	0x0048
        /*0014*/ 	.byte	0x00, 0xf0, 0x11, 0x00


	//----- nvinfo : EIATTR_KPARAM_INFO
	.align		4
.L_11:
        /*0018*/ 	.byte	0x04, 0x17
        /*001a*/ 	.short	(.L_13 - .L_12)
.L_12:
        /*001c*/ 	.word	0x00000000
        /*0020*/ 	.short	0x0008
        /*0022*/ 	.short	0x0040
        /*0024*/ 	.byte	0x00, 0xf4, 0x21, 0x00


	//----- nvinfo : EIATTR_KPARAM_INFO
	.align		4
.L_13:
        /*0028*/ 	.byte	0x04, 0x17
        /*002a*/ 	.short	(.L_15 - .L_14)
.L_14:
        /*002c*/ 	.word	0x00000000
        /*0030*/ 	.short	0x0007
        /*0032*/ 	.short	0x0038
        /*0034*/ 	.byte	0x00, 0xf4, 0x21, 0x00


	//----- nvinfo : EIATTR_KPARAM_INFO
	.align		4
.L_15:
        /*0038*/ 	.byte	0x04, 0x17
        /*003a*/ 	.short	(.L_17 - .L_16)
.L_16:
        /*003c*/ 	.word	0x00000000
        /*0040*/ 	.short	0x0006
        /*0042*/ 	.short	0x0030
        /*0044*/ 	.byte	0x00, 0xf4, 0x21, 0x00


	//----- nvinfo : EIATTR_KPARAM_INFO
	.align		4
.L_17:
        /*0048*/ 	.byte	0x04, 0x17
        /*004a*/ 	.short	(.L_19 - .L_18)
.L_18:
        /*004c*/ 	.word	0x00000000
        /*0050*/ 	.short	0x0005
        /*0052*/ 	.short	0x0028
        /*0054*/ 	.byte	0x00, 0xf4, 0x21, 0x00


	//----- nvinfo : EIATTR_KPARAM_INFO
	.align		4
.L_19:
        /*0058*/ 	.byte	0x04, 0x17
        /*005a*/ 	.short	(.L_21 - .L_20)
.L_20:
        /*005c*/ 	.word	0x00000000
        /*0060*/ 	.short	0x0004
        /*0062*/ 	.short	0x0020
        /*0064*/ 	.byte	0x00, 0xf4, 0x21, 0x00


	//----- nvinfo : EIATTR_KPARAM_INFO
	.align		4
.L_21:
        /*0068*/ 	.byte	0x04, 0x17
        /*006a*/ 	.short	(.L_23 - .L_22)
.L_22:
        /*006c*/ 	.word	0x00000000
        /*0070*/ 	.short	0x0003
        /*0072*/ 	.short	0x0018
        /*0074*/ 	.byte	0x00, 0xf4, 0x21, 0x00


	//----- nvinfo : EIATTR_KPARAM_INFO
	.align		4
.L_23:
        /*0078*/ 	.byte	0x04, 0x17
        /*007a*/ 	.short	(.L_25 - .L_24)
.L_24:
        /*007c*/ 	.word	0x00000000
        /*0080*/ 	.short	0x0002
        /*0082*/ 	.short	0x0010
        /*0084*/ 	.byte	0x00, 0xf4, 0x21, 0x00


	//----- nvinfo : EIATTR_KPARAM_INFO
	.align		4
.L_25:
        /*0088*/ 	.byte	0x04, 0x17
        /*008a*/ 	.short	(.L_27 - .L_26)
.L_26:
        /*008c*/ 	.word	0x00000000
        /*0090*/ 	.short	0x0001
        /*0092*/ 	.short	0x0008
        /*0094*/ 	.byte	0x00, 0xf4, 0x21, 0x00


	//----- nvinfo : EIATTR_KPARAM_INFO
	.align		4
.L_27:
        /*0098*/ 	.byte	0x04, 0x17
        /*009a*/ 	.short	(.L_29 - .L_28)
.L_28:
        /*009c*/ 	.word	0x00000000
        /*00a0*/ 	.short	0x0000
        /*00a2*/ 	.short	0x0000
        /*00a4*/ 	.byte	0x00, 0xf4, 0x21, 0x00


	//----- nvinfo : EIATTR_SPARSE_MMA_MASK
	.align		4
.L_29:
        /*00a8*/ 	.byte	0x03, 0x50
        /*00aa*/ 	.short	0x0000


	//----- nvinfo : EIATTR_MAXREG_COUNT
	.align		4
        /*00ac*/ 	.byte	0x03, 0x1b
        /*00ae*/ 	.short	0x00ff


	//----- nvinfo : EIATTR_EXIT_INSTR_OFFSETS
	.align		4
        /*00b0*/ 	.byte	0x04, 0x1c
        /*00b2*/ 	.short	(.L_31 - .L_30)


	//   ....[0]....
.L_30:
        /*00b4*/ 	.word	0x00000980


	//----- nvinfo : EIATTR_REQNTID
	.align		4
.L_31:
        /*00b8*/ 	.byte	0x04, 0x10
        /*00ba*/ 	.short	(.L_33 - .L_32)
.L_32:
        /*00bc*/ 	.word	0x00000100
        /*00c0*/ 	.word	0x00000001
        /*00c4*/ 	.word	0x00000001


	//----- nvinfo : EIATTR_CBANK_PARAM_SIZE
	.align		4
.L_33:
        /*00c8*/ 	.byte	0x03, 0x19
        /*00ca*/ 	.short	0x004c


	//----- nvinfo : EIATTR_PARAM_CBANK
	.align		4
        /*00cc*/ 	.byte	0x04, 0x0a
        /*00ce*/ 	.short	(.L_35 - .L_34)
	.align		4
.L_34:
        /*00d0*/ 	.word	index@(.nv.constant0.triton_poi_fused_cat_33)
        /*00d4*/ 	.short	0x0210
        /*00d6*/ 	.short	0x004c


	//----- nvinfo : EIATTR_SW_WAR
	.align		4
.L_35:
        /*00d8*/ 	.byte	0x04, 0x36
        /*00da*/ 	.short	(.L_37 - .L_36)
.L_36:
        /*00dc*/ 	.word	0x00000008
.L_37:


//--------------------- .nv.callgraph             --------------------------
	.section	.nv.callgraph,"",@"SHT_CUDA_CALLGRAPH"
	.align	4
	.sectionentsize	8
	.align		4
        /*0000*/ 	.word	0x00000000
	.align		4
        /*0004*/ 	.word	0xffffffff
	.align		4
        /*0008*/ 	.word	0x00000000
	.align		4
        /*000c*/ 	.word	0xfffffffe
	.align		4
        /*0010*/ 	.word	0x00000000
	.align		4
        /*0014*/ 	.word	0xfffffffd
	.align		4
        /*0018*/ 	.word	0x00000000
	.align		4
        /*001c*/ 	.word	0xfffffffc


//--------------------- .text.triton_poi_fused_cat_33 --------------------------
	.section	.text.triton_poi_fused_cat_33,"ax",@progbits
	.align	128
        .global         triton_poi_fused_cat_33
        .type           triton_poi_fused_cat_33,@function
        .size           triton_poi_fused_cat_33,(.L_x_1 - triton_poi_fused_cat_33)
        .other          triton_poi_fused_cat_33,@"STO_CUDA_ENTRY STV_DEFAULT"
triton_poi_fused_cat_33:
.text.triton_poi_fused_cat_33:
[----:B------:R-:W-:Y:S01]  /*0000*/  LDC R1, c[0x0][0x28] ;  /* 0x00000a00ff017b82 */ /* 0x000fe20000000800 */
[----:B------:R-:W1:Y:S07]  /*0010*/  S2R R0, SR_TID.X ;  /* 0x0000000000007919 */ /* 0x000e6e0000002100 */
[----:B------:R-:W2:Y:S01]  /*0020*/  LDC.64 R4, c[0x0][0x218] ;  /* 0x00008600ff047b82 */ /* 0x000ea20000000a00 */
[----:B------:R-:W-:Y:S01]  /*0030*/  CS2R R14, SRZ ;  /* 0x00000000000e7805 */ /* 0x000fe2000001ff00 */
[----:B------:R-:W-:Y:S01]  /*0040*/  ULDC.64 UR4, c[0x0][0x208] ;  /* 0x0000820000047ab9 */ /* 0x000fe20000000a00 */
[----:B------:R-:W3:Y:S05]  /*0050*/  S2R R3, SR_CTAID.X ;  /* 0x0000000000037919 */ /* 0x000eea0000002500 */
[----:B------:R-:W4:Y:S08]  /*0060*/  LDC.64 R8, c[0x0][0x220] ;  /* 0x00008800ff087b82 */ /* 0x000f300000000a00 */
[----:B------:R-:W5:Y:S01]  /*0070*/  LDC.64 R22, c[0x0][0x230] ;  /* 0x00008c00ff167b82 */ /* 0x000f620000000a00 */
[----:B------:R-:W-:Y:S01]  /*0080*/  CS2R R10, SRZ ;  /* 0x00000000000a7805 */ /* 0x000fe2000001ff00 */
[----:B------:R-:W-:Y:S01]  /*0090*/  ULDC.64 UR6, c[0x0][0x228] ;  /* 0x00008a0000067ab9 */ /* 0x000fe20000000a00 */
[----:B-1----:R-:W-:-:S05]  /*00a0*/  IMAD.SHL.U32 R0, R0, 0x2, RZ ;  /* 0x0000000200007824 */ /* 0x002fca00078e00ff */
[----:B------:R-:W-:-:S05]  /*00b0*/  LOP3.LUT R0, R0, 0x1fe, RZ, 0xc0, !PT ;  /* 0x000001fe00007812 */ /* 0x000fca00078ec0ff */
[----:B---3--:R-:W-:-:S05]  /*00c0*/  IMAD R3, R3, 0x200, R0 ;  /* 0x0000020003037824 */ /* 0x008fca00078e0200 */
[----:B------:R-:W-:-:S04]  /*00d0*/  SHF.R.S32.HI R0, RZ, 0x1f, R3 ;  /* 0x0000001fff007819 */ /* 0x000fc80000011403 */
[CC--:B------:R-:W-:Y:S02]  /*00e0*/  LEA.HI R2, R0.reuse, R3.reuse, RZ, 0xa ;  /* 0x0000000300027211 */ /* 0x0c0fe400078f50ff */
[----:B------:R-:W-:Y:S02]  /*00f0*/  LEA.HI R0, R0, R3, RZ, 0x5 ;  /* 0x0000000300007211 */ /* 0x000fe400078f28ff */
[----:B------:R-:W-:Y:S02]  /*0100*/  SHF.R.S32.HI R13, RZ, 0xa, R2 ;  /* 0x0000000aff0d7819 */ /* 0x000fe40000011402 */
[----:B------:R-:W-:Y:S02]  /*0110*/  SHF.R.S32.HI R12, RZ, 0x5, R0 ;  /* 0x00000005ff0c7819 */ /* 0x000fe40000011400 */
[----:B------:R-:W-:Y:S01]  /*0120*/  LOP3.LUT R0, R0, 0xffffffe0, RZ, 0xc0, !PT ;  /* 0xffffffe000007812 */ /* 0x000fe200078ec0ff */
[----:B------:R-:W-:-:S05]  /*0130*/  IMAD.HI R6, R13, 0x2aaaaaab, RZ ;  /* 0x2aaaaaab0d067827 */ /* 0x000fca00078e02ff */
[----:B------:R-:W-:-:S04]  /*0140*/  SHF.R.U32.HI R7, RZ, 0x1f, R6 ;  /* 0x0000001fff077819 */ /* 0x000fc80000011606 */
[----:B------:R-:W-:Y:S02]  /*0150*/  LEA.HI R6, R6, R7, RZ, 0x1e ;  /* 0x0000000706067211 */ /* 0x000fe400078ff0ff */
[----:B------:R-:W-:-:S03]  /*0160*/  LEA.HI R7, R12, R12, RZ, 0x5 ;  /* 0x0000000c0c077211 */ /* 0x000fc600078f28ff */
[----:B------:R-:W-:Y:S01]  /*0170*/  IMAD R13, R6, -0x18, R13 ;  /* 0xffffffe8060d7824 */ /* 0x000fe200078e020d */
[----:B------:R-:W-:-:S04]  /*0180*/  LOP3.LUT R7, R7, 0xffffffe0, RZ, 0xc0, !PT ;  /* 0xffffffe007077812 */ /* 0x000fc800078ec0ff */
[----:B------:R-:W-:Y:S01]  /*0190*/  ISETP.GE.AND P0, PT, R13, 0xc, PT ;  /* 0x0000000c0d00780c */ /* 0x000fe20003f06270 */
[----:B------:R-:W-:-:S04]  /*01a0*/  IMAD.IADD R12, R12, 0x1, -R7 ;  /* 0x000000010c0c7824 */ /* 0x000fc800078e0a07 */
[----:B--2---:R-:W-:Y:S01]  /*01b0*/  IMAD.WIDE R16, R12, 0x8, R4 ;  /* 0x000000080c107825 */ /* 0x004fe200078e0204 */
[----:B------:R-:W-:-:S03]  /*01c0*/  CS2R R4, SRZ ;  /* 0x0000000000047805 */ /* 0x000fc6000001ff00 */
[----:B------:R-:W-:-:S04]  /*01d0*/  IMAD.IADD R0, R3, 0x1, -R0 ;  /* 0x0000000103007824 */ /* 0x000fc800078e0a00 */
[----:B------:R-:W2:Y:S01]  /*01e0*/  @!P0 LDG.E.EL.64 R14, desc[UR4][R16.64] ;  /* 0x00000004100e8981 */ /* 0x000ea2000c2e1b00 */
[----:B------:R-:W-:Y:S01]  /*01f0*/  CS2R R6, SRZ ;  /* 0x0000000000067805 */ /* 0x000fe2000001ff00 */
[----:B----4-:R-:W-:-:S05]  /*0200*/  IMAD.WIDE R18, R0, 0x8, R8 ;  /* 0x0000000800127825 */ /* 0x010fca00078e0208 */
[----:B------:R-:W3:Y:S01]  /*0210*/  @!P0 LDG.E.EL.128 R4, desc[UR4][R18.64] ;  /* 0x0000000412048981 */ /* 0x000ee2000c2e1d00 */
[----:B------:R-:W-:Y:S01]  /*0220*/  CS2R R8, SRZ ;  /* 0x0000000000087805 */ /* 0x000fe2000001ff00 */
[----:B-----5:R-:W-:-:S05]  /*0230*/  IMAD.WIDE R22, R0, 0x8, R22 ;  /* 0x0000000800167825 */ /* 0x020fca00078e0216 */
[----:B------:R-:W4:Y:S01]  /*0240*/  @!P0 LDG.E.EL.128 R8, desc[UR4][R22.64] ;  /* 0x0000000416088981 */ /* 0x000f22000c2e1d00 */
[----:B------:R-:W-:Y:S01]  /*0250*/  LOP3.LUT R2, R2, 0xfffffc00, RZ, 0xc0, !PT ;  /* 0xfffffc0002027812 */ /* 0x000fe200078ec0ff */
[----:B------:R-:W-:Y:S01]  /*0260*/  IMAD.MOV.U32 R24, RZ, RZ, RZ ;  /* 0x000000ffff187224 */ /* 0x000fe200078e00ff */
[----:B--2---:R-:W-:Y:S02]  /*0270*/  SEL R21, R15, RZ, !P0 ;  /* 0x000000ff0f157207 */ /* 0x004fe40004000000 */
[----:B------:R-:W-:Y:S02]  /*0280*/  SEL R17, R14, RZ, !P0 ;  /* 0x000000ff0e117207 */ /* 0x000fe40004000000 */
[----:B------:R-:W-:Y:S02]  /*0290*/  SHF.R.U32.HI R15, RZ, 0x1b, R21 ;  /* 0x0000001bff0f7819 */ /* 0x000fe40000011615 */
[----:B---3--:R-:W-:Y:S02]  /*02a0*/  SEL R20, R4, RZ, !P0 ;  /* 0x000000ff04147207 */ /* 0x008fe40004000000 */
[----:B------:R-:W-:-:S02]  /*02b0*/  LOP3.LUT R14, R15, 0x10, RZ, 0xc0, !PT ;  /* 0x000000100f0e7812 */ /* 0x000fc400078ec0ff */
[----:B------:R-:W-:Y:S02]  /*02c0*/  SEL R19, R5, RZ, !P0 ;  /* 0x000000ff05137207 */ /* 0x000fe40004000000 */
[----:B------:R-:W-:Y:S02]  /*02d0*/  IADD3 R4, P1, R14, R17, RZ ;  /* 0x000000110e047210 */ /* 0x000fe40007f3e0ff */
[----:B------:R-:W-:Y:S02]  /*02e0*/  SEL R7, R7, RZ, !P0 ;  /* 0x000000ff07077207 */ /* 0x000fe40004000000 */
[----:B------:R-:W-:Y:S01]  /*02f0*/  SHF.R.U32.HI R17, RZ, 0x19, R19 ;  /* 0x00000019ff117819 */ /* 0x000fe20000011613 */
[----:B------:R-:W-:Y:S01]  /*0300*/  IMAD.X R5, RZ, RZ, R21, P1 ;  /* 0x000000ffff057224 */ /* 0x000fe200008e0615 */
[----:B------:R-:W-:Y:S01]  /*0310*/  SEL R18, R6, RZ, !P0 ;  /* 0x000000ff06127207 */ /* 0x000fe20004000000 */
[----:B------:R-:W-:Y:S01]  /*0320*/  IMAD.SHL.U32 R21, R13, 0x100, RZ ;  /* 0x000001000d157824 */ /* 0x000fe200078e00ff */
[----:B------:R-:W-:-:S02]  /*0330*/  LEA R16, P2, R20, UR6, 0x2 ;  /* 0x0000000614107c11 */ /* 0x000fc4000f8410ff */
[C---:B------:R-:W-:Y:S01]  /*0340*/  SHF.L.U64.HI R5, R4.reuse, 0x6, R5 ;  /* 0x0000000604057819 */ /* 0x040fe20000010205 */
[----:B------:R-:W-:Y:S01]  /*0350*/  IMAD.SHL.U32 R4, R4, 0x40, RZ ;  /* 0x0000004004047824 */ /* 0x000fe200078e00ff */
[----:B------:R-:W-:Y:S02]  /*0360*/  SHF.R.U32.HI R15, RZ, 0x19, R7 ;  /* 0x00000019ff0f7819 */ /* 0x000fe40000011607 */
[----:B------:R-:W-:Y:S02]  /*0370*/  LOP3.LUT R17, R17, 0x40, RZ, 0xc0, !PT ;  /* 0x0000004011117812 */ /* 0x000fe400078ec0ff */
[----:B------:R-:W-:Y:S02]  /*0380*/  LEA R14, P1, R18, UR6, 0x2 ;  /* 0x00000006120e7c11 */ /* 0x000fe4000f8210ff */
[----:B------:R-:W-:Y:S02]  /*0390*/  LOP3.LUT R15, R15, 0x40, RZ, 0xc0, !PT ;  /* 0x000000400f0f7812 */ /* 0x000fe400078ec0ff */
[----:B------:R-:W-:-:S02]  /*03a0*/  LEA.HI.X R20, R20, UR7, R19, 0x2, P2 ;  /* 0x0000000714147c11 */ /* 0x000fc400090f1413 */
[----:B------:R-:W-:Y:S02]  /*03b0*/  IADD3 R16, P4, P3, R4, R16, R17 ;  /* 0x0000001004107210 */ /* 0x000fe40007b9e011 */
[----:B----4-:R-:W-:Y:S02]  /*03c0*/  SEL R19, R9, RZ, !P0 ;  /* 0x000000ff09137207 */ /* 0x010fe40004000000 */
[----:B------:R-:W-:Y:S02]  /*03d0*/  SEL R17, R11, RZ, !P0 ;  /* 0x000000ff0b117207 */ /* 0x000fe40004000000 */
[----:B------:R-:W-:Y:S01]  /*03e0*/  LEA.HI.X R18, R18, UR7, R7, 0x2, P1 ;  /* 0x0000000712127c11 */ /* 0x000fe200088f1407 */
[----:B------:R-:W-:Y:S01]  /*03f0*/  IMAD.HI R7, R3, 0x2aaaaaab, RZ ;  /* 0x2aaaaaab03077827 */ /* 0x000fe200078e02ff */
[----:B------:R-:W-:Y:S02]  /*0400*/  IADD3 R14, P2, P1, R4, R14, R15 ;  /* 0x0000000e040e7210 */ /* 0x000fe4000795e00f */
[----:B------:R-:W-:-:S02]  /*0410*/  SEL R8, R8, RZ, !P0 ;  /* 0x000000ff08087207 */ /* 0x000fc40004000000 */
[----:B------:R-:W-:Y:S02]  /*0420*/  SEL R22, R10, RZ, !P0 ;  /* 0x000000ff0a167207 */ /* 0x000fe40004000000 */
[----:B------:R-:W-:Y:S02]  /*0430*/  SHF.R.U32.HI R15, RZ, 0x19, R19 ;  /* 0x00000019ff0f7819 */ /* 0x000fe40000011613 */
[----:B------:R-:W-:Y:S02]  /*0440*/  SHF.R.U32.HI R9, RZ, 0x19, R17 ;  /* 0x00000019ff097819 */ /* 0x000fe40000011611 */
[----:B------:R-:W-:Y:S02]  /*0450*/  LEA R6, P5, R8, UR6, 0x2 ;  /* 0x0000000608067c11 */ /* 0x000fe4000f8a10ff */
[----:B------:R-:W-:Y:S02]  /*0460*/  LEA R11, P6, R22, UR6, 0x2 ;  /* 0x00000006160b7c11 */ /* 0x000fe4000f8c10ff */
[----:B------:R-:W-:-:S02]  /*0470*/  LOP3.LUT R15, R15, 0x40, RZ, 0xc0, !PT ;  /* 0x000000400f0f7812 */ /* 0x000fc400078ec0ff */
[----:B------:R-:W-:Y:S02]  /*0480*/  SHF.R.U32.HI R10, RZ, 0x1f, R7 ;  /* 0x0000001fff0a7819 */ /* 0x000fe40000011607 */
[----:B------:R-:W-:Y:S02]  /*0490*/  LOP3.LUT R9, R9, 0x40, RZ, 0xc0, !PT ;  /* 0x0000004009097812 */ /* 0x000fe400078ec0ff */
[----:B------:R-:W-:Y:S02]  /*04a0*/  LEA.HI.X R8, R8, UR7, R19, 0x2, P5 ;  /* 0x0000000708087c11 */ /* 0x000fe4000a8f1413 */
[----:B------:R-:W-:Y:S01]  /*04b0*/  LEA.HI.X R22, R22, UR7, R17, 0x2, P6 ;  /* 0x0000000716167c11 */ /* 0x000fe2000b0f1411 */
[----:B------:R-:W-:Y:S01]  /*04c0*/  ULDC.64 UR6, c[0x0][0x248] ;  /* 0x0000920000067ab9 */ /* 0x000fe20000000a00 */
[----:B------:R-:W-:Y:S02]  /*04d0*/  IADD3 R6, P5, P6, R4, R6, R15 ;  /* 0x0000000604067210 */ /* 0x000fe40007ebe00f */
[----:B------:R-:W-:-:S02]  /*04e0*/  IADD3.X R17, R5, R20, RZ, P4, P3 ;  /* 0x0000001405117210 */ /* 0x000fc400027e64ff */
[----:B------:R-:W-:Y:S02]  /*04f0*/  IADD3 R4, P3, P4, R4, R11, R9 ;  /* 0x0000000b04047210 */ /* 0x000fe40007c7e009 */
[----:B------:R-:W-:Y:S01]  /*0500*/  LEA.HI.SX32 R20, R7, R10, 0x14 ;  /* 0x0000000a07147211 */ /* 0x000fe200078fa2ff */
[----:B------:R-:W-:Y:S01]  /*0510*/  IMAD.WIDE R16, R21, 0x4, R16 ;  /* 0x0000000415107825 */ /* 0x000fe200078e0210 */
[----:B------:R-:W1:Y:S01]  /*0520*/  LDC.64 R10, c[0x0][0x210] ;  /* 0x00008400ff0a7b82 */ /* 0x000e620000000a00 */
[C---:B------:R-:W-:Y:S02]  /*0530*/  IADD3.X R7, R5.reuse, R8, RZ, P5, P6 ;  /* 0x0000000805077210 */ /* 0x040fe40002fec4ff */
[C---:B------:R-:W-:Y:S01]  /*0540*/  IADD3.X R15, R5.reuse, R18, RZ, P2, P1 ;  /* 0x00000012050f7210 */ /* 0x040fe200017e24ff */
[C---:B------:R-:W-:Y:S01]  /*0550*/  IMAD R19, R20.reuse, 0xc00, RZ ;  /* 0x00000c0014137824 */ /* 0x040fe200078e02ff */
[----:B------:R-:W-:Y:S01]  /*0560*/  IADD3.X R5, R5, R22, RZ, P3, P4 ;  /* 0x0000001605057210 */ /* 0x000fe20001fe84ff */
[----:B------:R-:W-:-:S02]  /*0570*/  IMAD R25, R20, -0x6000, R3 ;  /* 0xffffa00014197824 */ /* 0x000fc400078e0203 */
[----:B------:R-:W2:Y:S01]  /*0580*/  LDC.64 R8, c[0x0][0x238] ;  /* 0x00008e00ff087b82 */ /* 0x000ea20000000a00 */
[----:B------:R-:W-:Y:S02]  /*0590*/  IMAD R20, R20, 0x3000, RZ ;  /* 0x0000300014147824 */ /* 0x000fe400078e02ff */
[----:B------:R-:W-:-:S04]  /*05a0*/  IMAD.WIDE R14, R21, 0x4, R14 ;  /* 0x00000004150e7825 */ /* 0x000fc800078e020e */
[C---:B------:R-:W-:Y:S01]  /*05b0*/  IMAD.WIDE R6, R21.reuse, 0x4, R6 ;  /* 0x0000000415067825 */ /* 0x040fe200078e0206 */
[----:B------:R-:W3:Y:S03]  /*05c0*/  LDC.64 R22, c[0x0][0x240] ;  /* 0x00009000ff167b82 */ /* 0x000ee60000000a00 */
[----:B------:R-:W-:-:S04]  /*05d0*/  IMAD.WIDE R4, R21, 0x4, R4 ;  /* 0x0000000415047825 */ /* 0x000fc800078e0204 */
[----:B------:R-:W-:Y:S02]  /*05e0*/  IMAD.MOV.U32 R18, RZ, RZ, RZ ;  /* 0x000000ffff127224 */ /* 0x000fe400078e00ff */
[----:B------:R-:W-:Y:S02]  /*05f0*/  IMAD.IADD R25, R25, 0x1, R20 ;  /* 0x0000000119197824 */ /* 0x000fe400078e0214 */
[----:B------:R-:W-:Y:S01]  /*0600*/  IMAD.WIDE R16, R19, 0x4, R16 ;  /* 0x0000000413107825 */ /* 0x000fe200078e0210 */
[----:B------:R-:W-:-:S03]  /*0610*/  ISETP.GT.AND P1, PT, R13, 0xb, PT ;  /* 0x0000000b0d00780c */ /* 0x000fc60003f24270 */
[C---:B------:R-:W-:Y:S01]  /*0620*/  IMAD.WIDE R14, R19.reuse, 0x4, R14 ;  /* 0x00000004130e7825 */ /* 0x040fe200078e020e */
[----:B------:R2:W4:Y:S03]  /*0630*/  @!P0 LDG.E.EL R18, desc[UR4][R16.64] ;  /* 0x0000000410128981 */ /* 0x000526000c2e1900 */
[----:B------:R-:W-:-:S04]  /*0640*/  IMAD.WIDE R6, R19, 0x4, R6 ;  /* 0x0000000413067825 */ /* 0x000fc800078e0206 */
[----:B------:R-:W-:Y:S01]  /*0650*/  IMAD.WIDE R4, R19, 0x4, R4 ;  /* 0x0000000413047825 */ /* 0x000fe200078e0204 */
[----:B------:R-:W5:Y:S03]  /*0660*/  @!P0 LDG.E.EL R24, desc[UR4][R6.64] ;  /* 0x0000000406188981 */ /* 0x000f66000c2e1900 */
[----:B------:R-:W-:Y:S02]  /*0670*/  IMAD.MOV.U32 R21, RZ, RZ, RZ ;  /* 0x000000ffff157224 */ /* 0x000fe400078e00ff */
[----:B------:R-:W-:Y:S02]  /*0680*/  IMAD.MOV.U32 R19, RZ, RZ, RZ ;  /* 0x000000ffff137224 */ /* 0x000fe400078e00ff */
[----:B-1----:R-:W-:Y:S02]  /*0690*/  IMAD.WIDE R10, R25, 0x4, R10 ;  /* 0x00000004190a7825 */ /* 0x002fe400078e020a */
[----:B------:R-:W5:Y:S02]  /*06a0*/  @!P0 LDG.E.EL R21, desc[UR4][R14.64] ;  /* 0x000000040e158981 */ /* 0x000f64000c2e1900 */
[----:B------:R-:W-:-:S02]  /*06b0*/  IMAD.IADD R25, R3, 0x1, -R2 ;  /* 0x0000000103197824 */ /* 0x000fc400078e0a02 */
[----:B------:R-:W-:Y:S02]  /*06c0*/  IMAD.SHL.U32 R13, R13, 0x400, RZ ;  /* 0x000004000d0d7824 */ /* 0x000fe400078e00ff */
[----:B--2---:R-:W-:Y:S01]  /*06d0*/  IMAD.WIDE R16, R0, 0x4, R8 ;  /* 0x0000000400107825 */ /* 0x004fe200078e0208 */
[----:B------:R-:W-:Y:S02]  /*06e0*/  CS2R R8, SRZ ;  /* 0x0000000000087805 */ /* 0x000fe4000001ff00 */
[--C-:B------:R-:W-:Y:S01]  /*06f0*/  SHF.R.S32.HI R2, RZ, 0x1f, R20.reuse ;  /* 0x0000001fff027819 */ /* 0x100fe20000011414 */
[----:B------:R1:W2:Y:S01]  /*0700*/  @!P0 LDG.E.EL R19, desc[UR4][R4.64] ;  /* 0x0000000404138981 */ /* 0x0002a2000c2e1900 */
[----:B------:R-:W-:Y:S02]  /*0710*/  IADD3 R20, P2, P3, R13, R25, R20 ;  /* 0x000000190d147210 */ /* 0x000fe40007b5e014 */
[----:B------:R-:W-:Y:S01]  /*0720*/  SHF.R.S32.HI R25, RZ, 0x1f, R25 ;  /* 0x0000001fff197819 */ /* 0x000fe20000011419 */
[----:B------:R4:W2:Y:S01]  /*0730*/  @!P0 LDG.E.EL.64 R8, desc[UR4][R16.64] ;  /* 0x0000000410088981 */ /* 0x0008a2000c2e1b00 */
[----:B------:R-:W-:Y:S01]  /*0740*/  SHF.R.S32.HI R13, RZ, 0x1f, R13 ;  /* 0x0000001fff0d7819 */ /* 0x000fe2000001140d */
[----:B------:R-:W-:Y:S01]  /*0750*/  IMAD.MOV.U32 R0, RZ, RZ, RZ ;  /* 0x000000ffff007224 */ /* 0x000fe200078e00ff */
[----:B-1----:R-:W-:-:S02]  /*0760*/  CS2R R4, SRZ ;  /* 0x0000000000047805 */ /* 0x002fc4000001ff00 */
[----:B------:R-:W-:Y:S01]  /*0770*/  IADD3.X R13, R13, R25, R2, P2, P3 ;  /* 0x000000190d0d7210 */ /* 0x000fe200017e6402 */
[----:B------:R-:W-:Y:S02]  /*0780*/  IMAD.MOV.U32 R2, RZ, RZ, RZ ;  /* 0x000000ffff027224 */ /* 0x000fe400078e00ff */
[----:B---3--:R-:W-:Y:S01]  /*0790*/  IMAD.WIDE R22, R12, 0x4, R22 ;  /* 0x000000040c167825 */ /* 0x008fe200078e0216 */
[C---:B------:R-:W-:Y:S01]  /*07a0*/  LEA R14, P2, R20.reuse, UR6, 0x2 ;  /* 0x00000006140e7c11 */ /* 0x040fe2000f8410ff */
[----:B------:R1:W3:Y:S01]  /*07b0*/  @!P0 LDG.E.64 R4, desc[UR4][R10.64] ;  /* 0x000000040a048981 */ /* 0x0002e2000c1e1b00 */
[----:B------:R-:W-:Y:S02]  /*07c0*/  CS2R R6, SRZ ;  /* 0x0000000000067805 */ /* 0x000fe4000001ff00 */
[----:B------:R-:W-:Y:S01]  /*07d0*/  LEA.HI.X R15, R20, UR7, R13, 0x2, P2 ;  /* 0x00000007140f7c11 */ /* 0x000fe200090f140d */
[----:B------:R-:W3:Y:S01]  /*07e0*/  @!P0 LDG.E.EL R0, desc[UR4][R22.64] ;  /* 0x0000000416008981 */ /* 0x000ee2000c2e1900 */
[----:B------:R-:W1:Y:S03]  /*07f0*/  LDC.64 R12, c[0x0][0x250] ;  /* 0x00009400ff0c7b82 */ /* 0x000e660000000a00 */
[----:B------:R-:W3:Y:S04]  /*0800*/  @!P0 LDG.E.EL R2, desc[UR4][R22.64] ;  /* 0x0000000416028981 */ /* 0x000ee8000c2e1900 */
[----:B------:R-:W3:Y:S01]  /*0810*/  @P1 LDG.E.64 R6, desc[UR4][R14.64+-0xc000] ;  /* 0xff4000040e061981 */ /* 0x000ee2000c1e1b00 */
[----:B-1----:R-:W-:Y:S01]  /*0820*/  IMAD.WIDE R12, R3, 0x4, R12 ;  /* 0x00000004030c7825 */ /* 0x002fe200078e020c */
[----:B----4-:R-:W-:-:S02]  /*0830*/  SEL R17, R18, RZ, !P0 ;  /* 0x000000ff12117207 */ /* 0x010fc40004000000 */
[----:B-----5:R-:W-:Y:S02]  /*0840*/  SEL R24, R24, RZ, !P0 ;  /* 0x000000ff18187207 */ /* 0x020fe40004000000 */
[----:B------:R-:W-:-:S03]  /*0850*/  SEL R10, R21, RZ, !P0 ;  /* 0x000000ff150a7207 */ /* 0x000fc60004000000 */
[----:B------:R-:W-:Y:S01]  /*0860*/  FADD R24, -R17, R24 ;  /* 0x0000001811187221 */ /* 0x000fe20000000100 */
[----:B--2---:R-:W-:Y:S02]  /*0870*/  SEL R19, R19, RZ, !P0 ;  /* 0x000000ff13137207 */ /* 0x004fe40004000000 */
[----:B------:R-:W-:-:S03]  /*0880*/  SEL R8, R8, RZ, !P0 ;  /* 0x000000ff08087207 */ /* 0x000fc60004000000 */
[----:B------:R-:W-:Y:S01]  /*0890*/  FADD R19, -R10, R19 ;  /* 0x000000130a137221 */ /* 0x000fe20000000100 */
[----:B------:R-:W-:Y:S01]  /*08a0*/  SEL R9, R9, RZ, !P0 ;  /* 0x000000ff09097207 */ /* 0x000fe20004000000 */
[----:B------:R-:W-:-:S04]  /*08b0*/  FFMA R8, R24, R8, R17 ;  /* 0x0000000818087223 */ /* 0x000fc80000000011 */
[----:B------:R-:W-:Y:S01]  /*08c0*/  FFMA R9, R19, R9, R10 ;  /* 0x0000000913097223 */ /* 0x000fe2000000000a */
[----:B---3--:R-:W-:Y:S02]  /*08d0*/  SEL R11, R4, RZ, !P0 ;  /* 0x000000ff040b7207 */ /* 0x008fe40004000000 */
[----:B------:R-:W-:Y:S02]  /*08e0*/  SEL R5, R5, RZ, !P0 ;  /* 0x000000ff05057207 */ /* 0x000fe40004000000 */
[----:B------:R-:W-:Y:S01]  /*08f0*/  SEL R4, R0, RZ, !P0 ;  /* 0x000000ff00047207 */ /* 0x000fe20004000000 */
[----:B------:R-:W-:Y:S02]  /*0900*/  FADD R8, -R11, R8 ;  /* 0x000000080b087221 */ /* 0x000fe40000000100 */
[----:B------:R-:W-:Y:S01]  /*0910*/  FADD R0, -R5, R9 ;  /* 0x0000000905007221 */ /* 0x000fe20000000100 */
[----:B------:R-:W-:Y:S01]  /*0920*/  SEL R2, R2, RZ, !P0 ;  /* 0x000000ff02027207 */ /* 0x000fe20004000000 */
[----:B------:R-:W-:Y:S01]  /*0930*/  FFMA R4, R8, R4, R11 ;  /* 0x0000000408047223 */ /* 0x000fe2000000000b */
[----:B------:R-:W-:-:S03]  /*0940*/  @P0 SEL R4, R6, RZ, P1 ;  /* 0x000000ff06040207 */ /* 0x000fc60000800000 */
[----:B------:R-:W-:Y:S01]  /*0950*/  FFMA R5, R0, R2, R5 ;  /* 0x0000000200057223 */ /* 0x000fe20000000005 */
[----:B------:R-:W-:-:S05]  /*0960*/  @P0 SEL R5, R7, RZ, P1 ;  /* 0x000000ff07050207 */ /* 0x000fca0000800000 */
[----:B------:R-:W-:Y:S01]  /*0970*/  STG.E.64 desc[UR4][R12.64], R4 ;  /* 0x000000040c007986 */ /* 0x000fe2000c101b04 */
[----:B------:R-:W-:Y:S05]  /*0980*/  EXIT ;  /* 0x000000000000794d */ /* 0x000fea0003800000 */
.L_x_0:
[----:B------:R-:W-:-:S00]  /*0990*/  BRA `(.L_x_0) ;  /* 0xfffffffc00fc7947 */ /* 0x000fc0000383ffff */
[----:B------:R-:W-:-:S00]  /*09a0*/  NOP ;  /* 0x0000000000007918 */ /* 0x000fc00000000000 */
        /* <DEDUP_REMOVED lines=13> */
.L_x_1:


//--------------------- .nv.constant0.triton_poi_fused_cat_33 --------------------------
	.section	.nv.constant0.triton_poi_fused_cat_33,"a",@progbits
	.sectionflags	@""
	.align	4
.nv.constant0.triton_poi_fused_cat_33:
	.zero		604
